	.headerflags	@"EF_CUDA_TEXMODE_UNIFIED EF_CUDA_64BIT_ADDRESS EF_CUDA_ACCELERATORS EF_CUDA_SM90 EF_CUDA_VIRTUAL_SM(EF_CUDA_SM90)"
	.elftype	@"ET_EXEC"


//--------------------- .nv.info                  --------------------------
	.section	.nv.info,"",@"SHT_CUDA_INFO"
	.align	4


	//----- nvinfo : EIATTR_REGCOUNT
	.align		4
        /*0000*/ 	.byte	0x04, 0x2f
        /*0002*/ 	.short	(.L_1 - .L_0)
	.align		4
.L_0:
        /*0004*/ 	.word	index@(triton_poi_fused_10)
        /*0008*/ 	.word	0x0000001e


	//----- nvinfo : EIATTR_MIN_STACK_SIZE
	.align		4
.L_1:
        /*000c*/ 	.byte	0x04, 0x12
        /*000e*/ 	.short	(.L_3 - .L_2)
	.align		4
.L_2:
        /*0010*/ 	.word	index@(triton_poi_fused_10)
        /*0014*/ 	.word	0x00000000


	//----- nvinfo : EIATTR_FRAME_SIZE
	.align		4
.L_3:
        /*0018*/ 	.byte	0x04, 0x11
        /*001a*/ 	.short	(.L_5 - .L_4)
	.align		4
.L_4:
        /*001c*/ 	.word	index@(triton_poi_fused_10)
        /*0020*/ 	.word	0x00000000


	//----- nvinfo : EIATTR_MIN_STACK_SIZE
	.align		4
.L_5:
        /*0024*/ 	.byte	0x04, 0x12
        /*0026*/ 	.short	(.L_7 - .L_6)
	.align		4
.L_6:
        /*0028*/ 	.word	index@(triton_poi_fused_10)
        /*002c*/ 	.word	0x00000000
.L_7:


//--------------------- .nv.info.triton_poi_fused_10 --------------------------
	.section	.nv.info.triton_poi_fused_10,"",@"SHT_CUDA_INFO"
	.sectionflags	@""
	.align	4


	//----- nvinfo : EIATTR_CUDA_API_VERSION
	.align		4
        /*0000*/ 	.byte	0x04, 0x37
        /*0002*/ 	.short	(.L_9 - .L_8)
.L_8:
        /*0004*/ 	.word	0x0000007c


	//----- nvinfo : EIATTR_KPARAM_INFO
	.align		4
.L_9:
        /*0008*/ 	.byte	0x04, 0x17
        /*000a*/ 	.short	(.L_11 - .L_10)
.L_10:
        /*000c*/ 	.word	0x00000000
        /*0010*/ 	.short	0x0003
        /*0012*/ 	.short	0x0014
        /*0014*/ 	.byte	0x00, 0xf0, 0x11, 0x00


	//----- nvinfo : EIATTR_KPARAM_INFO
	.align		4
.L_11:
        /*0018*/ 	.byte	0x04, 0x17
        /*001a*/ 	.short	(.L_13 - .L_12)
.L_12:
        /*001c*/ 	.word	0x00000000
        /*0020*/ 	.short	0x0002
        /*0022*/ 	.short	0x0010
        /*0024*/ 	.byte	0x00, 0xf0, 0x11, 0x00


	//----- nvinfo : EIATTR_KPARAM_INFO
	.align		4
.L_13:
        /*0028*/ 	.byte	0x04, 0x17
        /*002a*/ 	.short	(.L_15 - .L_14)
.L_14:
        /*002c*/ 	.word	0x00000000
        /*0030*/ 	.short	0x0001
        /*0032*/ 	.short	0x0008
        /*0034*/ 	.byte	0x00, 0xf4, 0x21, 0x00


	//----- nvinfo : EIATTR_KPARAM_INFO
	.align		4
.L_15:
        /*0038*/ 	.byte	0x04, 0x17
        /*003a*/ 	.short	(.L_17 - .L_16)
.L_16:
        /*003c*/ 	.word	0x00000000
        /*0040*/ 	.short	0x0000
        /*0042*/ 	.short	0x0000
        /*0044*/ 	.byte	0x00, 0xf4, 0x21, 0x00


	//----- nvinfo : EIATTR_SPARSE_MMA_MASK
	.align		4
.L_17:
        /*0048*/ 	.byte	0x03, 0x50
        /*004a*/ 	.short	0x0000


	//----- nvinfo : EIATTR_MAXREG_COUNT
	.align		4
        /*004c*/ 	.byte	0x03, 0x1b
        /*004e*/ 	.short	0x00ff


	//----- nvinfo : EIATTR_EXIT_INSTR_OFFSETS
	.align		4
        /*0050*/ 	.byte	0x04, 0x1c
        /*0052*/ 	.short	(.L_19 - .L_18)


	//   ....[0]....
.L_18:
        /*0054*/ 	.word	0x000005f0


	//   ....[1]....
        /*0058*/ 	.word	0x00000640


	//----- nvinfo : EIATTR_REQNTID
	.align		4
.L_19:
        /*005c*/ 	.byte	0x04, 0x10
        /*005e*/ 	.short	(.L_21 - .L_20)
.L_20:
        /*0060*/ 	.word	0x00000080
        /*0064*/ 	.word	0x00000001
        /*0068*/ 	.word	0x00000001


	//----- nvinfo : EIATTR_CBANK_PARAM_SIZE
	.align		4
.L_21:
        /*006c*/ 	.byte	0x03, 0x19
        /*006e*/ 	.short	0x0018


	//----- nvinfo : EIATTR_PARAM_CBANK
	.align		4
        /*0070*/ 	.byte	0x04, 0x0a
        /*0072*/ 	.short	(.L_23 - .L_22)
	.align		4
.L_22:
        /*0074*/ 	.word	index@(.nv.constant0.triton_poi_fused_10)
        /*0078*/ 	.short	0x0210
        /*007a*/ 	.short	0x0018


	//----- nvinfo : EIATTR_SW_WAR
	.align		4
.L_23:
        /*007c*/ 	.byte	0x04, 0x36
        /*007e*/ 	.short	(.L_25 - .L_24)
.L_24:
        /*0080*/ 	.word	0x00000008
.L_25:


//--------------------- .nv.callgraph             --------------------------
	.section	.nv.callgraph,"",@"SHT_CUDA_CALLGRAPH"
	.align	4
	.sectionentsize	8
	.align		4
        /*0000*/ 	.word	0x00000000
	.align		4
        /*0004*/ 	.word	0xffffffff
	.align		4
        /*0008*/ 	.word	0x00000000
	.align		4
        /*000c*/ 	.word	0xfffffffe
	.align		4
        /*0010*/ 	.word	0x00000000
	.align		4
        /*0014*/ 	.word	0xfffffffd
	.align		4
        /*0018*/ 	.word	0x00000000
	.align		4
        /*001c*/ 	.word	0xfffffffc


//--------------------- .text.triton_poi_fused_10 --------------------------
	.section	.text.triton_poi_fused_10,"ax",@progbits
	.sectionflags	@"SHF_BARRIERS=1"
	.align	128
        .global         triton_poi_fused_10
        .type           triton_poi_fused_10,@function
        .size           triton_poi_fused_10,(.L_x_1 - triton_poi_fused_10)
        .other          triton_poi_fused_10,@"STO_CUDA_ENTRY STV_DEFAULT"
triton_poi_fused_10:
.text.triton_poi_fused_10:
[----:B------:R-:W0:Y:S01]  /*0000*/  LDC R1, c[0x0][0x28] ;  /* 0x00000a00ff017b82 */ /* 0x000e220000000800 */
[----:B------:R-:W1:Y:S07]  /*0010*/  S2R R0, SR_CTAID.X ;  /* 0x0000000000007919 */ /* 0x000e6e0000002500 */
[----:B------:R-:W2:Y:S01]  /*0020*/  LDC.64 R14, c[0x0][0x210] ;  /* 0x00008400ff0e7b82 */ /* 0x000ea20000000a00 */
[----:B------:R-:W-:Y:S01]  /*0030*/  IMAD.MOV.U32 R19, RZ, RZ, RZ ;  /* 0x000000ffff137224 */ /* 0x000fe200078e00ff */
[----:B------:R-:W-:Y:S01]  /*0040*/  ULDC.64 UR6, c[0x0][0x208] ;  /* 0x0000820000067ab9 */ /* 0x000fe20000000a00 */
[----:B------:R-:W3:Y:S01]  /*0050*/  S2R R21, SR_TID.X ;  /* 0x0000000000157919 */ /* 0x000ee20000002100 */
[----:B------:R-:W4:Y:S01]  /*0060*/  S2R R18, SR_CTAID.Y ;  /* 0x0000000000127919 */ /* 0x000f220000002600 */
[----:B------:R-:W-:-:S02]  /*0070*/  IMAD.MOV.U32 R20, RZ, RZ, RZ ;  /* 0x000000ffff147224 */ /* 0x000fc400078e00ff */
[----:B-1----:R-:W-:Y:S01]  /*0080*/  IMAD.SHL.U32 R0, R0, 0x10, RZ ;  /* 0x0000001000007824 */ /* 0x002fe200078e00ff */
[----:B---3--:R-:W-:-:S04]  /*0090*/  SHF.R.U32.HI R17, RZ, 0x4, R21 ;  /* 0x00000004ff117819 */ /* 0x008fc80000011615 */
[----:B------:R-:W-:Y:S01]  /*00a0*/  LOP3.LUT R6, R0, 0xf, R21, 0xf8, !PT ;  /* 0x0000000f00067812 */ /* 0x000fe200078ef815 */
[----:B----4-:R-:W-:Y:S01]  /*00b0*/  IMAD.SHL.U32 R16, R18, 0x40, RZ ;  /* 0x0000004012107824 */ /* 0x010fe200078e00ff */
[----:B------:R-:W-:Y:S02]  /*00c0*/  SGXT.U32 R17, R17, 0x3 ;  /* 0x000000031111781a */ /* 0x000fe40000000000 */
[----:B------:R-:W-:Y:S02]  /*00d0*/  ISETP.GE.AND P0, PT, R6, 0x9, PT ;  /* 0x000000090600780c */ /* 0x000fe40003f06270 */
[----:B------:R-:W-:Y:S02]  /*00e0*/  LOP3.LUT R2, R16, R17, RZ, 0xfc, !PT ;  /* 0x0000001110027212 */ /* 0x000fe400078efcff */
[----:B------:R-:W-:Y:S02]  /*00f0*/  LOP3.LUT R3, R16, 0x8, R17, 0xfe, !PT ;  /* 0x0000000810037812 */ /* 0x000fe400078efe11 */
[----:B------:R-:W-:Y:S01]  /*0100*/  LOP3.LUT R4, R16, 0x10, R17, 0xfe, !PT ;  /* 0x0000001010047812 */ /* 0x000fe200078efe11 */
[--C-:B------:R-:W-:Y:S01]  /*0110*/  IMAD R27, R2, 0x9, R6.reuse ;  /* 0x00000009021b7824 */ /* 0x100fe200078e0206 */
[----:B------:R-:W-:Y:S01]  /*0120*/  LOP3.LUT R7, R16, 0x18, R17, 0xfe, !PT ;  /* 0x0000001810077812 */ /* 0x000fe200078efe11 */
[--C-:B------:R-:W-:Y:S01]  /*0130*/  IMAD R3, R3, 0x9, R6.reuse ;  /* 0x0000000903037824 */ /* 0x100fe200078e0206 */
[----:B------:R-:W-:Y:S01]  /*0140*/  LOP3.LUT R9, R16, 0x20, R17, 0xfe, !PT ;  /* 0x0000002010097812 */ /* 0x000fe200078efe11 */
[--C-:B------:R-:W-:Y:S01]  /*0150*/  IMAD R5, R4, 0x9, R6.reuse ;  /* 0x0000000904057824 */ /* 0x100fe200078e0206 */
[----:B------:R-:W-:Y:S01]  /*0160*/  LOP3.LUT R11, R16, 0x28, R17, 0xfe, !PT ;  /* 0x00000028100b7812 */ /* 0x000fe200078efe11 */
[----:B------:R-:W-:Y:S01]  /*0170*/  IMAD R7, R7, 0x9, R6 ;  /* 0x0000000907077824 */ /* 0x000fe200078e0206 */
[----:B------:R-:W-:Y:S01]  /*0180*/  LOP3.LUT R13, R16, 0x30, R17, 0xfe, !PT ;  /* 0x00000030100d7812 */ /* 0x000fe200078efe11 */
[----:B--2---:R-:W-:Y:S01]  /*0190*/  IMAD.WIDE R26, R27, 0x4, R14 ;  /* 0x000000041b1a7825 */ /* 0x004fe200078e020e */
[----:B------:R-:W-:-:S03]  /*01a0*/  LOP3.LUT R23, R16, 0x38, R17, 0xfe, !PT ;  /* 0x0000003810177812 */ /* 0x000fc600078efe11 */
[--C-:B------:R-:W-:Y:S01]  /*01b0*/  IMAD R9, R9, 0x9, R6.reuse ;  /* 0x0000000909097824 */ /* 0x100fe200078e0206 */
[----:B------:R1:W2:Y:S01]  /*01c0*/  @!P0 LDG.E.EL R19, desc[UR6][R26.64] ;  /* 0x000000061a138981 */ /* 0x0002a2000c2e1900 */
[--C-:B------:R-:W-:Y:S02]  /*01d0*/  IMAD R11, R11, 0x9, R6.reuse ;  /* 0x000000090b0b7824 */ /* 0x100fe400078e0206 */
[--C-:B------:R-:W-:Y:S02]  /*01e0*/  IMAD R13, R13, 0x9, R6.reuse ;  /* 0x000000090d0d7824 */ /* 0x100fe400078e0206 */
[----:B------:R-:W-:Y:S02]  /*01f0*/  IMAD R23, R23, 0x9, R6 ;  /* 0x0000000917177824 */ /* 0x000fe400078e0206 */
[----:B------:R-:W-:Y:S01]  /*0200*/  IMAD.WIDE R2, R3, 0x4, R14 ;  /* 0x0000000403027825 */ /* 0x000fe200078e020e */
[----:B------:R-:W-:-:S03]  /*0210*/  CS2R R24, SRZ ;  /* 0x0000000000187805 */ /* 0x000fc6000001ff00 */
[--C-:B------:R-:W-:Y:S01]  /*0220*/  IMAD.WIDE R4, R5, 0x4, R14.reuse ;  /* 0x0000000405047825 */ /* 0x100fe200078e020e */
[----:B-1----:R-:W-:Y:S01]  /*0230*/  CS2R R26, SRZ ;  /* 0x00000000001a7805 */ /* 0x002fe2000001ff00 */
[----:B------:R1:W3:Y:S02]  /*0240*/  @!P0 LDG.E.EL R20, desc[UR6][R2.64] ;  /* 0x0000000602148981 */ /* 0x0002e4000c2e1900 */
[----:B------:R-:W-:-:S04]  /*0250*/  IMAD.WIDE R6, R7, 0x4, R14 ;  /* 0x0000000407067825 */ /* 0x000fc800078e020e */
[--C-:B------:R-:W-:Y:S01]  /*0260*/  IMAD.WIDE R8, R9, 0x4, R14.reuse ;  /* 0x0000000409087825 */ /* 0x100fe200078e020e */
[----:B------:R-:W4:Y:S03]  /*0270*/  @!P0 LDG.E.EL R24, desc[UR6][R6.64] ;  /* 0x0000000606188981 */ /* 0x000f26000c2e1900 */
[----:B------:R-:W-:-:S04]  /*0280*/  IMAD.WIDE R10, R11, 0x4, R14 ;  /* 0x000000040b0a7825 */ /* 0x000fc800078e020e */
[--C-:B------:R-:W-:Y:S01]  /*0290*/  IMAD.WIDE R12, R13, 0x4, R14.reuse ;  /* 0x000000040d0c7825 */ /* 0x100fe200078e020e */
[----:B------:R-:W5:Y:S03]  /*02a0*/  @!P0 LDG.E.EL R25, desc[UR6][R10.64] ;  /* 0x000000060a198981 */ /* 0x000f66000c2e1900 */
[----:B------:R-:W-:Y:S01]  /*02b0*/  IMAD.WIDE R14, R23, 0x4, R14 ;  /* 0x00000004170e7825 */ /* 0x000fe200078e020e */
[----:B------:R1:W5:Y:S03]  /*02c0*/  @!P0 LDG.E.EL R27, desc[UR6][R12.64] ;  /* 0x000000060c1b8981 */ /* 0x000366000c2e1900 */
[----:B------:R-:W-:Y:S01]  /*02d0*/  IMAD.MOV.U32 R22, RZ, RZ, RZ ;  /* 0x000000ffff167224 */ /* 0x000fe200078e00ff */
[----:B------:R-:W5:Y:S01]  /*02e0*/  @!P0 LDG.E.EL R26, desc[UR6][R14.64] ;  /* 0x000000060e1a8981 */ /* 0x000f62000c2e1900 */
[----:B------:R-:W-:-:S04]  /*02f0*/  IMAD.MOV.U32 R23, RZ, RZ, RZ ;  /* 0x000000ffff177224 */ /* 0x000fc800078e00ff */
[----:B------:R-:W5:Y:S04]  /*0300*/  @!P0 LDG.E.EL R22, desc[UR6][R4.64] ;  /* 0x0000000604168981 */ /* 0x000f68000c2e1900 */
[----:B------:R1:W5:Y:S01]  /*0310*/  @!P0 LDG.E.EL R23, desc[UR6][R8.64] ;  /* 0x0000000608178981 */ /* 0x000362000c2e1900 */
[----:B------:R-:W1:Y:S02]  /*0320*/  S2UR UR5, SR_CgaCtaId ;  /* 0x00000000000579c3 */ /* 0x000e640000008800 */
[----:B-1----:R-:W-:Y:S01]  /*0330*/  IMAD.SHL.U32 R2, R21, 0x40, RZ ;  /* 0x0000004015027824 */ /* 0x002fe200078e00ff */
[----:B------:R-:W-:-:S04]  /*0340*/  UMOV UR4, 0x400 ;  /* 0x0000040000047882 */ /* 0x000fc80000000000 */
[----:B------:R-:W-:-:S04]  /*0350*/  LOP3.LUT R2, R2, 0x3c0, RZ, 0xc0, !PT ;  /* 0x000003c002027812 */ /* 0x000fc800078ec0ff */
[----:B------:R-:W-:-:S04]  /*0360*/  LOP3.LUT R3, R2, R17, RZ, 0xfc, !PT ;  /* 0x0000001102037212 */ /* 0x000fc800078efcff */
[----:B------:R-:W-:Y:S01]  /*0370*/  LEA.HI R3, R2, R3, RZ, 0x1c ;  /* 0x0000000302037211 */ /* 0x000fe200078fe0ff */
[----:B0-----:R-:W-:-:S06]  /*0380*/  UPRMT UR4, UR5, 0x654, UR4 ;  /* 0x0000065405047896 */ /* 0x001fcc0008000004 */
[----:B------:R-:W-:Y:S02]  /*0390*/  LEA R12, R3, UR4, 0x2 ;  /* 0x00000004030c7c11 */ /* 0x000fe4000f8e10ff */
[----:B------:R-:W-:Y:S01]  /*03a0*/  SHF.R.U32.HI R2, RZ, 0x2, R21 ;  /* 0x00000002ff027819 */ /* 0x000fe20000011615 */
[----:B------:R-:W-:-:S03]  /*03b0*/  IMAD.SHL.U32 R21, R21, 0x4, RZ ;  /* 0x0000000415157824 */ /* 0x000fc600078e00ff */
[----:B------:R-:W-:Y:S02]  /*03c0*/  LOP3.LUT R3, R2, 0x1c, RZ, 0xc0, !PT ;  /* 0x0000001c02037812 */ /* 0x000fe400078ec0ff */
[----:B------:R-:W-:-:S05]  /*03d0*/  LOP3.LUT R8, R21, 0x1fc, RZ, 0xc0, !PT ;  /* 0x000001fc15087812 */ /* 0x000fca00078ec0ff */
[----:B------:R-:W-:-:S05]  /*03e0*/  IMAD.IADD R3, R8, 0x1, R3 ;  /* 0x0000000108037824 */ /* 0x000fca00078e0203 */
[----:B------:R-:W-:Y:S02]  /*03f0*/  LEA R4, R3, UR4, 0x2 ;  /* 0x0000000403047c11 */ /* 0x000fe4000f8e10ff */
[----:B------:R-:W-:Y:S02]  /*0400*/  SHF.R.S32.HI R3, RZ, 0x19, R18 ;  /* 0x00000019ff037819 */ /* 0x000fe40000011412 */
[----:B------:R-:W-:Y:S02]  /*0410*/  LOP3.LUT R16, R16, 0x3c, R21, 0xf8, !PT ;  /* 0x0000003c10107812 */ /* 0x000fe400078ef815 */
[----:B------:R-:W-:-:S04]  /*0420*/  SGXT R3, R3, 0x1 ;  /* 0x000000010303781a */ /* 0x000fc80000000200 */
[----:B------:R-:W-:Y:S02]  /*0430*/  LEA.HI R9, R3, R16, RZ, 0x7 ;  /* 0x0000001003097211 */ /* 0x000fe400078f38ff */
[----:B------:R-:W0:Y:S02]  /*0440*/  LDC.64 R2, c[0x0][0x218] ;  /* 0x00008600ff027b82 */ /* 0x000e240000000a00 */
[----:B------:R-:W-:Y:S02]  /*0450*/  LOP3.LUT R11, R9, 0xffffff80, RZ, 0xc0, !PT ;  /* 0xffffff80090b7812 */ /* 0x000fe400078ec0ff */
[----:B------:R-:W-:Y:S02]  /*0460*/  SHF.R.S32.HI R10, RZ, 0x7, R9 ;  /* 0x00000007ff0a7819 */ /* 0x000fe40000011409 */
[----:B------:R-:W-:Y:S01]  /*0470*/  LOP3.LUT R9, R0, R17, RZ, 0xfc, !PT ;  /* 0x0000001100097212 */ /* 0x000fe200078efcff */
[----:B------:R-:W-:Y:S01]  /*0480*/  IMAD.IADD R11, R16, 0x1, -R11 ;  /* 0x00000001100b7824 */ /* 0x000fe200078e0a0b */
[----:B------:R-:W-:-:S02]  /*0490*/  LOP3.LUT R0, R0, 0x8, R17, 0xfe, !PT ;  /* 0x0000000800007812 */ /* 0x000fc400078efe11 */
[----:B------:R-:W-:Y:S01]  /*04a0*/  ISETP.GE.AND P1, PT, R9, 0x9, PT ;  /* 0x000000090900780c */ /* 0x000fe20003f26270 */
[----:B------:R-:W-:Y:S01]  /*04b0*/  IMAD R10, R10, 0x480, R11 ;  /* 0x000004800a0a7824 */ /* 0x000fe200078e020b */
[----:B------:R-:W-:-:S03]  /*04c0*/  ISETP.GE.AND P0, PT, R0, 0x9, PT ;  /* 0x000000090000780c */ /* 0x000fc60003f06270 */
[----:B------:R-:W-:Y:S01]  /*04d0*/  IMAD R9, R9, 0x80, R10 ;  /* 0x0000008009097824 */ /* 0x000fe200078e020a */
[----:B--2---:R-:W-:Y:S04]  /*04e0*/  STS [R12], R19 ;  /* 0x000000130c007388 */ /* 0x004fe80000000800 */
[----:B---3--:R-:W-:Y:S04]  /*04f0*/  STS [R12+0x20], R20 ;  /* 0x000020140c007388 */ /* 0x008fe80000000800 */
[----:B----4-:R-:W-:Y:S04]  /*0500*/  STS [R12+0x60], R24 ;  /* 0x000060180c007388 */ /* 0x010fe80000000800 */
[----:B-----5:R-:W-:Y:S04]  /*0510*/  STS [R12+0xa0], R25 ;  /* 0x0000a0190c007388 */ /* 0x020fe80000000800 */
[----:B------:R-:W-:Y:S04]  /*0520*/  STS [R12+0xc0], R27 ;  /* 0x0000c01b0c007388 */ /* 0x000fe80000000800 */
[----:B------:R-:W-:Y:S04]  /*0530*/  STS [R12+0xe0], R26 ;  /* 0x0000e01a0c007388 */ /* 0x000fe80000000800 */
[----:B------:R-:W-:Y:S04]  /*0540*/  STS [R12+0x40], R22 ;  /* 0x000040160c007388 */ /* 0x000fe80000000800 */
[----:B------:R1:W-:Y:S01]  /*0550*/  STS [R12+0x80], R23 ;  /* 0x000080170c007388 */ /* 0x0003e20000000800 */
[----:B------:R-:W-:Y:S06]  /*0560*/  BAR.SYNC.DEFER_BLOCKING 0x0 ;  /* 0x0000000000007b1d */ /* 0x000fec0000010000 */
[----:B------:R-:W2:Y:S01]  /*0570*/  LDS.128 R4, [R4] ;  /* 0x0000000004047984 */ /* 0x000ea20000000c00 */
[----:B-1----:R-:W-:-:S04]  /*0580*/  LOP3.LUT R12, R8, 0x200, RZ, 0xfc, !PT ;  /* 0x00000200080c7812 */ /* 0x002fc800078efcff */
[----:B------:R-:W-:-:S04]  /*0590*/  SHF.R.U32.HI R12, RZ, 0x4, R12 ;  /* 0x00000004ff0c7819 */ /* 0x000fc8000001160c */
[----:B------:R-:W-:-:S05]  /*05a0*/  LOP3.LUT R11, R12, 0x3c, RZ, 0xc0, !PT ;  /* 0x0000003c0c0b7812 */ /* 0x000fca00078ec0ff */
[----:B------:R-:W-:Y:S02]  /*05b0*/  IMAD.IADD R11, R8, 0x1, R11 ;  /* 0x00000001080b7824 */ /* 0x000fe400078e020b */
[----:B0-----:R-:W-:-:S03]  /*05c0*/  IMAD.WIDE R8, R9, 0x4, R2 ;  /* 0x0000000409087825 */ /* 0x001fc600078e0202 */
[----:B------:R-:W-:Y:S02]  /*05d0*/  LEA R11, R11, UR4, 0x2 ;  /* 0x000000040b0b7c11 */ /* 0x000fe4000f8e10ff */
[----:B--2---:R0:W-:Y:S02]  /*05e0*/  @!P1 STG.E.128 desc[UR6][R8.64], R4 ;  /* 0x0000000408009986 */ /* 0x0041e4000c101d06 */
[----:B0-----:R-:W-:Y:S05]  /*05f0*/  @P0 EXIT ;  /* 0x000000000000094d */ /* 0x001fea0003800000 */
[----:B------:R-:W1:Y:S01]  /*0600*/  LDS.128 R12, [R11+0x800] ;  /* 0x000800000b0c7984 */ /* 0x000e620000000c00 */
[----:B0-----:R-:W-:-:S04]  /*0610*/  IMAD R5, R0, 0x80, R10 ;  /* 0x0000008000057824 */ /* 0x001fc800078e020a */
[----:B------:R-:W-:-:S05]  /*0620*/  IMAD.WIDE R2, R5, 0x4, R2 ;  /* 0x0000000405027825 */ /* 0x000fca00078e0202 */
[----:B-1----:R-:W-:Y:S01]  /*0630*/  STG.E.128 desc[UR6][R2.64], R12 ;  /* 0x0000000c02007986 */ /* 0x002fe2000c101d06 */
[----:B------:R-:W-:Y:S05]  /*0640*/  EXIT ;  /* 0x000000000000794d */ /* 0x000fea0003800000 */
.L_x_0:
[----:B------:R-:W-:-:S00]  /*0650*/  BRA `(.L_x_0) ;  /* 0xfffffffc00fc7947 */ /* 0x000fc0000383ffff */
[----:B------:R-:W-:-:S00]  /*0660*/  NOP ;  /* 0x0000000000007918 */ /* 0x000fc00000000000 */
        /* <DEDUP_REMOVED lines=9> */
.L_x_1:


//--------------------- .nv.shared.triton_poi_fused_10 --------------------------
	.section	.nv.shared.triton_poi_fused_10,"aw",@nobits
	.sectionflags	@""
	.align	16
	.zero		1024


//--------------------- .nv.constant0.triton_poi_fused_10 --------------------------
	.section	.nv.constant0.triton_poi_fused_10,"a",@progbits
	.sectionflags	@""
	.align	4
.nv.constant0.triton_poi_fused_10:
	.zero		552
